//
// Generated by NVIDIA NVVM Compiler
//
// Compiler Build ID: CL-36424714
// Cuda compilation tools, release 13.0, V13.0.88
// Based on NVVM 20.0.0
//

.version 9.0
.target sm_100
.address_size 64

	// .globl	square

.visible .entry square(
	.param .u64 .ptr .align 1 square_param_0,
	.param .u32 square_param_1
)
{
	.reg .pred 	%p<2>;
	.reg .b32 	%r<8>;
	.reg .b64 	%rd<5>;

	ld.param.u64 	%rd1, [square_param_0];
	ld.param.u32 	%r2, [square_param_1];
	mov.u32 	%r3, %tid.x;
	mov.u32 	%r4, %ctaid.x;
	mov.u32 	%r5, %ntid.x;
	mad.lo.s32 	%r1, %r4, %r5, %r3;
	setp.ge.s32 	%p1, %r1, %r2;
	@%p1 bra 	$L__BB0_2;
	cvta.to.global.u64 	%rd2, %rd1;
	mul.wide.s32 	%rd3, %r1, 4;
	add.s64 	%rd4, %rd2, %rd3;
	ld.global.u32 	%r6, [%rd4];
	mul.lo.s32 	%r7, %r6, %r6;
	st.global.u32 	[%rd4], %r7;
$L__BB0_2:
	ret;

}


// ===== COMPILED SASS (sm_100) =====

	.target	sm_100

	.elftype	@"ET_EXEC"


//--------------------- .note.nv.tkinfo           --------------------------
	.section	.note.nv.tkinfo,"",@"SHT_NOTE"
	.sectionflags	@"SHF_NOTE_NV_TKINFO"
	.tkinfo
        /*0018*/ 	.word	0x00000002
        /*0030*/ 	.string	""
        /*0030*/ 	.string	"ptxas"
        /*0030*/ 	.string	"Cuda compilation tools, release 13.0, V13.0.88"
        /*0030*/ 	.string	"Build cuda_13.0.r13.0/compiler.36424714_0"
        /*0030*/ 	.string	"-arch sm_100 -m 64 "



//--------------------- .note.nv.cuinfo           --------------------------
	.section	.note.nv.cuinfo,"",@"SHT_NOTE"
	.sectionflags	@"SHF_NOTE_NV_CUINFO"
        /*0018*/ 	.short	0x0002
        /*001a*/ 	.short	0x0064
        /*001c*/ 	.short	0x0082
	.zero		2


//--------------------- .nv.info                  --------------------------
	.section	.nv.info,"",@"SHT_CUDA_INFO"
	.align	4


	//----- nvinfo : EIATTR_REGCOUNT
	.align		4
        /*0000*/ 	.byte	0x04, 0x2f
        /*0002*/ 	.short	(.L_1 - .L_0)
	.align		4
.L_0:
        /*0004*/ 	.word	index@(square)
        /*0008*/ 	.word	0x00000008


	//----- nvinfo : EIATTR_FRAME_SIZE
	.align		4
.L_1:
        /*000c*/ 	.byte	0x04, 0x11
        /*000e*/ 	.short	(.L_3 - .L_2)
	.align		4
.L_2:
        /*0010*/ 	.word	index@(square)
        /*0014*/ 	.word	0x00000000


	//----- nvinfo : EIATTR_MIN_STACK_SIZE
	.align		4
.L_3:
        /*0018*/ 	.byte	0x04, 0x12
        /*001a*/ 	.short	(.L_5 - .L_4)
	.align		4
.L_4:
        /*001c*/ 	.word	index@(square)
        /*0020*/ 	.word	0x00000000
.L_5:


//--------------------- .nv.compat                --------------------------
	.section	.nv.compat,"",@"SHT_CUDA_COMPAT_INFO"
	.align	4
        /*0000*/ 	.byte	0x02, 0x09, 0x00, 0x00, 0x02, 0x02, 0x01, 0x00, 0x02, 0x05, 0x05, 0x00, 0x03, 0x07, 0x01, 0x01
        /*0010*/ 	.byte	0x02, 0x03, 0x00, 0x00, 0x02, 0x06, 0x01, 0x00, 0x04, 0x0b, 0x08, 0x00, 0x09, 0x00, 0x00, 0x00
        /*0020*/ 	.byte	0x00, 0x00, 0x00, 0x00


//--------------------- .nv.info.square           --------------------------
	.section	.nv.info.square,"",@"SHT_CUDA_INFO"
	.sectionflags	@""
	.align	4


	//----- nvinfo : EIATTR_CUDA_API_VERSION
	.align		4
        /*0000*/ 	.byte	0x04, 0x37
        /*0002*/ 	.short	(.L_7 - .L_6)
.L_6:
        /*0004*/ 	.word	0x00000082


	//----- nvinfo : EIATTR_KPARAM_INFO
	.align		4
.L_7:
        /*0008*/ 	.byte	0x04, 0x17
        /*000a*/ 	.short	(.L_9 - .L_8)
.L_8:
        /*000c*/ 	.word	0x00000000
        /*0010*/ 	.short	0x0001
        /*0012*/ 	.short	0x0008
        /*0014*/ 	.byte	0x00, 0xf0, 0x11, 0x00


	//----- nvinfo : EIATTR_KPARAM_INFO
	.align		4
.L_9:
        /*0018*/ 	.byte	0x04, 0x17
        /*001a*/ 	.short	(.L_11 - .L_10)
.L_10:
        /*001c*/ 	.word	0x00000000
        /*0020*/ 	.short	0x0000
        /*0022*/ 	.short	0x0000
        /*0024*/ 	.byte	0x00, 0xf5, 0x21, 0x00


	//----- nvinfo : EIATTR_SPARSE_MMA_MASK
	.align		4
.L_11:
        /*0028*/ 	.byte	0x03, 0x50
        /*002a*/ 	.short	0x0000


	//----- nvinfo : EIATTR_MAXREG_COUNT
	.align		4
        /*002c*/ 	.byte	0x03, 0x1b
        /*002e*/ 	.short	0x00ff


	//----- nvinfo : EIATTR_MERCURY_ISA_VERSION
	.align		4
        /*0030*/ 	.byte	0x03, 0x5f
        /*0032*/ 	.short	0x0101


	//----- nvinfo : EIATTR_VRC_CTA_INIT_COUNT
	.align		4
        /*0034*/ 	.byte	0x02, 0x4a
	.zero		1
	.zero		1


	//----- nvinfo : EIATTR_EXIT_INSTR_OFFSETS
	.align		4
        /*0038*/ 	.byte	0x04, 0x1c
        /*003a*/ 	.short	(.L_13 - .L_12)


	//   ....[0]....
.L_12:
        /*003c*/ 	.word	0x00000070


	//   ....[1]....
        /*0040*/ 	.word	0x000000e0


	//----- nvinfo : EIATTR_CBANK_PARAM_SIZE
	.align		4
.L_13:
        /*0044*/ 	.byte	0x03, 0x19
        /*0046*/ 	.short	0x000c


	//----- nvinfo : EIATTR_PARAM_CBANK
	.align		4
        /*0048*/ 	.byte	0x04, 0x0a
        /*004a*/ 	.short	(.L_15 - .L_14)
	.align		4
.L_14:
        /*004c*/ 	.word	index@(.nv.constant0.square)
        /*0050*/ 	.short	0x0380
        /*0052*/ 	.short	0x000c


	//----- nvinfo : EIATTR_SW_WAR
	.align		4
.L_15:
        /*0054*/ 	.byte	0x04, 0x36
        /*0056*/ 	.short	(.L_17 - .L_16)
.L_16:
        /*0058*/ 	.word	0x00000008
.L_17:


//--------------------- .nv.callgraph             --------------------------
	.section	.nv.callgraph,"",@"SHT_CUDA_CALLGRAPH"
	.align	4
	.sectionentsize	8
	.align		4
        /*0000*/ 	.word	0x00000000
	.align		4
        /*0004*/ 	.word	0xffffffff
	.align		4
        /*0008*/ 	.word	0x00000000
	.align		4
        /*000c*/ 	.word	0xfffffffe
	.align		4
        /*0010*/ 	.word	0x00000000
	.align		4
        /*0014*/ 	.word	0xfffffffd
	.align		4
        /*0018*/ 	.word	0x00000000
	.align		4
        /*001c*/ 	.word	0xfffffffc


//--------------------- .text.square              --------------------------
	.section	.text.square,"ax",@progbits
	.align	128
        .global         square
        .type           square,@function
        .size           square,(.L_x_1 - square)
        .other          square,@"STO_CUDA_ENTRY STV_DEFAULT"
square:
.text.square:
[----:B------:R-:W-:Y:S01]  /*0000*/  LDC R1, c[0x0][0x37c] ;  /* 0x0000df00ff017b82 */ /* 0x000fe20000000800 */
[----:B------:R-:W0:Y:S07]  /*0010*/  S2R R5, SR_TID.X ;  /* 0x0000000000057919 */ /* 0x000e2e0000002100 */
[----:B------:R-:W0:Y:S01]  /*0020*/  S2UR UR4, SR_CTAID.X ;  /* 0x00000000000479c3 */ /* 0x000e220000002500 */
[----:B------:R-:W1:Y:S07]  /*0030*/  LDCU UR5, c[0x0][0x388] ;  /* 0x00007100ff0577ac */ /* 0x000e6e0008000800 */
[----:B------:R-:W0:Y:S02]  /*0040*/  LDC R0, c[0x0][0x360] ;  /* 0x0000d800ff007b82 */ /* 0x000e240000000800 */
[----:B0-----:R-:W-:-:S05]  /*0050*/  IMAD R5, R0, UR4, R5 ;  /* 0x0000000400057c24 */ /* 0x001fca000f8e0205 */
[----:B-1----:R-:W-:-:S13]  /*0060*/  ISETP.GE.AND P0, PT, R5, UR5, PT ;  /* 0x0000000505007c0c */ /* 0x002fda000bf06270 */
[----:B------:R-:W-:Y:S05]  /*0070*/  @P0 EXIT ;  /* 0x000000000000094d */ /* 0x000fea0003800000 */
[----:B------:R-:W0:Y:S01]  /*0080*/  LDC.64 R2, c[0x0][0x380] ;  /* 0x0000e000ff027b82 */ /* 0x000e220000000a00 */
[----:B------:R-:W1:Y:S01]  /*0090*/  LDCU.64 UR4, c[0x0][0x358] ;  /* 0x00006b00ff0477ac */ /* 0x000e620008000a00 */
[----:B0-----:R-:W-:-:S05]  /*00a0*/  IMAD.WIDE R2, R5, 0x4, R2 ;  /* 0x0000000405027825 */ /* 0x001fca00078e0202 */
[----:B-1----:R-:W2:Y:S02]  /*00b0*/  LDG.E R0, desc[UR4][R2.64] ;  /* 0x0000000402007981 */ /* 0x002ea4000c1e1900 */
[----:B--2---:R-:W-:-:S05]  /*00c0*/  IMAD R5, R0, R0, RZ ;  /* 0x0000000000057224 */ /* 0x004fca00078e02ff */
[----:B------:R-:W-:Y:S01]  /*00d0*/  STG.E desc[UR4][R2.64], R5 ;  /* 0x0000000502007986 */ /* 0x000fe2000c101904 */
[----:B------:R-:W-:Y:S05]  /*00e0*/  EXIT ;  /* 0x000000000000794d */ /* 0x000fea0003800000 */
.L_x_0:
[----:B------:R-:W-:-:S00]  /*00f0*/  BRA `(.L_x_0) ;  /* 0xfffffffc00fc7947 */ /* 0x000fc0000383ffff */
[----:B------:R-:W-:-:S00]  /*0100*/  NOP ;  /* 0x0000000000007918 */ /* 0x000fc00000000000 */
[----:B------:R-:W-:-:S00]  /*0110*/  NOP ;  /* 0x0000000000007918 */ /* 0x000fc00000000000 */
[----:B------:R-:W-:-:S00]  /*0120*/  NOP ;  /* 0x0000000000007918 */ /* 0x000fc00000000000 */
[----:B------:R-:W-:-:S00]  /*0130*/  NOP ;  /* 0x0000000000007918 */ /* 0x000fc00000000000 */
[----:B------:R-:W-:-:S00]  /*0140*/  NOP ;  /* 0x0000000000007918 */ /* 0x000fc00000000000 */
[----:B------:R-:W-:-:S00]  /*0150*/  NOP ;  /* 0x0000000000007918 */ /* 0x000fc00000000000 */
[----:B------:R-:W-:-:S00]  /*0160*/  NOP ;  /* 0x0000000000007918 */ /* 0x000fc00000000000 */
[----:B------:R-:W-:-:S00]  /*0170*/  NOP ;  /* 0x0000000000007918 */ /* 0x000fc00000000000 */
.L_x_1:


//--------------------- .nv.shared.reserved.0     --------------------------
	.section	.nv.shared.reserved.0,"aw",@nobits
	.weak		__nv_reservedSMEM_offset_0_alias
	.size		__nv_reservedSMEM_offset_0_alias, 0, 64
	.other		__nv_reservedSMEM_offset_0_alias,@"STO_CUDA_RESERVED_SHARED STV_DEFAULT"
__nv_reservedSMEM_offset_0_alias:
	.zero		0
	.zero		64


//--------------------- .nv.constant0.square      --------------------------
	.section	.nv.constant0.square,"a",@progbits
	.sectionflags	@""
	.align	4
.nv.constant0.square:
	.zero		908


//--------------------- SYMBOLS --------------------------

	.type		.nv.reservedSmem.offset0,@object
	.size		.nv.reservedSmem.offset0,0x4
